//
// Generated by NVIDIA NVVM Compiler
//
// Compiler Build ID: CL-36424714
// Cuda compilation tools, release 13.0, V13.0.88
// Based on NVVM 20.0.0
//

.version 9.0
.target sm_100
.address_size 64

	// .globl	_Z6updateP6float2S0_

.visible .entry _Z6updateP6float2S0_(
	.param .u64 .ptr .align 1 _Z6updateP6float2S0__param_0,
	.param .u64 .ptr .align 1 _Z6updateP6float2S0__param_1
)
{
	.reg .pred 	%p<7>;
	.reg .b32 	%r<16>;
	.reg .b32 	%f<96>;
	.reg .b64 	%rd<13>;

	ld.param.u64 	%rd5, [_Z6updateP6float2S0__param_0];
	ld.param.u64 	%rd6, [_Z6updateP6float2S0__param_1];
	mov.u32 	%r7, %ctaid.x;
	mov.u32 	%r8, %ntid.x;
	mov.u32 	%r9, %tid.x;
	mad.lo.s32 	%r1, %r7, %r8, %r9;
	setp.gt.s32 	%p1, %r1, 999;
	@%p1 bra 	$L__BB0_12;
	cvta.to.global.u64 	%rd7, %rd5;
	mul.wide.s32 	%rd8, %r1, 8;
	add.s64 	%rd1, %rd7, %rd8;
	ld.global.v2.f32 	{%f1, %f2}, [%rd1];
	neg.s32 	%r14, %r1;
	add.s64 	%rd12, %rd7, 16;
	mov.f32 	%f89, 0f00000000;
	mov.b32 	%r15, 0;
	mov.f32 	%f88, %f89;
$L__BB0_2:
	setp.eq.s32 	%p2, %r14, 0;
	@%p2 bra 	$L__BB0_4;
	ld.global.v2.f32 	{%f22, %f23}, [%rd12+-16];
	sub.f32 	%f24, %f22, %f1;
	sub.f32 	%f25, %f23, %f2;
	mul.f32 	%f26, %f25, %f25;
	fma.rn.f32 	%f27, %f24, %f24, %f26;
	sqrt.rn.f32 	%f28, %f27;
	add.f32 	%f29, %f28, 0f3089705F;
	rcp.rn.f32 	%f30, %f29;
	div.rn.f32 	%f31, %f30, %f29;
	mul.f32 	%f32, %f24, %f31;
	div.rn.f32 	%f33, %f32, %f29;
	add.f32 	%f89, %f89, %f33;
	mul.f32 	%f34, %f25, %f31;
	div.rn.f32 	%f35, %f34, %f29;
	add.f32 	%f88, %f88, %f35;
$L__BB0_4:
	add.s32 	%r11, %r15, 1;
	setp.eq.s32 	%p3, %r1, %r11;
	@%p3 bra 	$L__BB0_6;
	ld.global.v2.f32 	{%f36, %f37}, [%rd12+-8];
	sub.f32 	%f38, %f36, %f1;
	sub.f32 	%f39, %f37, %f2;
	mul.f32 	%f40, %f39, %f39;
	fma.rn.f32 	%f41, %f38, %f38, %f40;
	sqrt.rn.f32 	%f42, %f41;
	add.f32 	%f43, %f42, 0f3089705F;
	rcp.rn.f32 	%f44, %f43;
	div.rn.f32 	%f45, %f44, %f43;
	mul.f32 	%f46, %f38, %f45;
	div.rn.f32 	%f47, %f46, %f43;
	add.f32 	%f89, %f89, %f47;
	mul.f32 	%f48, %f39, %f45;
	div.rn.f32 	%f49, %f48, %f43;
	add.f32 	%f88, %f88, %f49;
$L__BB0_6:
	add.s32 	%r12, %r15, 2;
	setp.eq.s32 	%p4, %r1, %r12;
	@%p4 bra 	$L__BB0_8;
	ld.global.v2.f32 	{%f50, %f51}, [%rd12];
	sub.f32 	%f52, %f50, %f1;
	sub.f32 	%f53, %f51, %f2;
	mul.f32 	%f54, %f53, %f53;
	fma.rn.f32 	%f55, %f52, %f52, %f54;
	sqrt.rn.f32 	%f56, %f55;
	add.f32 	%f57, %f56, 0f3089705F;
	rcp.rn.f32 	%f58, %f57;
	div.rn.f32 	%f59, %f58, %f57;
	mul.f32 	%f60, %f52, %f59;
	div.rn.f32 	%f61, %f60, %f57;
	add.f32 	%f89, %f89, %f61;
	mul.f32 	%f62, %f53, %f59;
	div.rn.f32 	%f63, %f62, %f57;
	add.f32 	%f88, %f88, %f63;
$L__BB0_8:
	add.s32 	%r13, %r15, 3;
	setp.eq.s32 	%p5, %r1, %r13;
	@%p5 bra 	$L__BB0_10;
	ld.global.v2.f32 	{%f64, %f65}, [%rd12+8];
	sub.f32 	%f66, %f64, %f1;
	sub.f32 	%f67, %f65, %f2;
	mul.f32 	%f68, %f67, %f67;
	fma.rn.f32 	%f69, %f66, %f66, %f68;
	sqrt.rn.f32 	%f70, %f69;
	add.f32 	%f71, %f70, 0f3089705F;
	rcp.rn.f32 	%f72, %f71;
	div.rn.f32 	%f73, %f72, %f71;
	mul.f32 	%f74, %f66, %f73;
	div.rn.f32 	%f75, %f74, %f71;
	add.f32 	%f89, %f89, %f75;
	mul.f32 	%f76, %f67, %f73;
	div.rn.f32 	%f77, %f76, %f71;
	add.f32 	%f88, %f88, %f77;
$L__BB0_10:
	add.s32 	%r15, %r15, 4;
	add.s32 	%r14, %r14, 4;
	add.s64 	%rd12, %rd12, 32;
	setp.ne.s32 	%p6, %r15, 1000;
	@%p6 bra 	$L__BB0_2;
	cvta.to.global.u64 	%rd9, %rd6;
	add.s64 	%rd11, %rd9, %rd8;
	ld.global.v2.f32 	{%f78, %f79}, [%rd11];
	fma.rn.f32 	%f80, %f89, 0f3C23D70A, %f78;
	fma.rn.f32 	%f81, %f88, 0f3C23D70A, %f79;
	st.global.v2.f32 	[%rd11], {%f80, %f81};
	ld.global.v2.f32 	{%f82, %f83}, [%rd1];
	fma.rn.f32 	%f84, %f80, 0f3C23D70A, %f82;
	fma.rn.f32 	%f85, %f81, 0f3C23D70A, %f83;
	st.global.v2.f32 	[%rd1], {%f84, %f85};
$L__BB0_12:
	ret;

}


// ===== COMPILED SASS (sm_100) =====

	.target	sm_100

	.elftype	@"ET_EXEC"


//--------------------- .note.nv.tkinfo           --------------------------
	.section	.note.nv.tkinfo,"",@"SHT_NOTE"
	.sectionflags	@"SHF_NOTE_NV_TKINFO"
	.tkinfo
        /*0018*/ 	.word	0x00000002
        /*0030*/ 	.string	""
        /*0030*/ 	.string	"ptxas"
        /*0030*/ 	.string	"Cuda compilation tools, release 13.0, V13.0.88"
        /*0030*/ 	.string	"Build cuda_13.0.r13.0/compiler.36424714_0"
        /*0030*/ 	.string	"-arch sm_100 -m 64 "



//--------------------- .note.nv.cuinfo           --------------------------
	.section	.note.nv.cuinfo,"",@"SHT_NOTE"
	.sectionflags	@"SHF_NOTE_NV_CUINFO"
        /*0018*/ 	.short	0x0002
        /*001a*/ 	.short	0x0064
        /*001c*/ 	.short	0x0082
	.zero		2


//--------------------- .nv.info                  --------------------------
	.section	.nv.info,"",@"SHT_CUDA_INFO"
	.align	4


	//----- nvinfo : EIATTR_REGCOUNT
	.align		4
        /*0000*/ 	.byte	0x04, 0x2f
        /*0002*/ 	.short	(.L_1 - .L_0)
	.align		4
.L_0:
        /*0004*/ 	.word	index@(_Z6updateP6float2S0_)
        /*0008*/ 	.word	0x0000001c


	//----- nvinfo : EIATTR_FRAME_SIZE
	.align		4
.L_1:
        /*000c*/ 	.byte	0x04, 0x11
        /*000e*/ 	.short	(.L_3 - .L_2)
	.align		4
.L_2:
        /*0010*/ 	.word	index@($__internal_2_$__cuda_sm3x_div_rn_noftz_f32_slowpath)
        /*0014*/ 	.word	0x00000000


	//----- nvinfo : EIATTR_FRAME_SIZE
	.align		4
.L_3:
        /*0018*/ 	.byte	0x04, 0x11
        /*001a*/ 	.short	(.L_5 - .L_4)
	.align		4
.L_4:
        /*001c*/ 	.word	index@($__internal_1_$__cuda_sm20_sqrt_rn_f32_slowpath)
        /*0020*/ 	.word	0x00000000


	//----- nvinfo : EIATTR_FRAME_SIZE
	.align		4
.L_5:
        /*0024*/ 	.byte	0x04, 0x11
        /*0026*/ 	.short	(.L_7 - .L_6)
	.align		4
.L_6:
        /*0028*/ 	.word	index@($__internal_0_$__cuda_sm20_rcp_rn_f32_slowpath)
        /*002c*/ 	.word	0x00000000


	//----- nvinfo : EIATTR_FRAME_SIZE
	.align		4
.L_7:
        /*0030*/ 	.byte	0x04, 0x11
        /*0032*/ 	.short	(.L_9 - .L_8)
	.align		4
.L_8:
        /*0034*/ 	.word	index@(_Z6updateP6float2S0_)
        /*0038*/ 	.word	0x00000000


	//----- nvinfo : EIATTR_MIN_STACK_SIZE
	.align		4
.L_9:
        /*003c*/ 	.byte	0x04, 0x12
        /*003e*/ 	.short	(.L_11 - .L_10)
	.align		4
.L_10:
        /*0040*/ 	.word	index@(_Z6updateP6float2S0_)
        /*0044*/ 	.word	0x00000000
.L_11:


//--------------------- .nv.compat                --------------------------
	.section	.nv.compat,"",@"SHT_CUDA_COMPAT_INFO"
	.align	4
        /*0000*/ 	.byte	0x02, 0x09, 0x00, 0x00, 0x02, 0x02, 0x01, 0x00, 0x02, 0x05, 0x05, 0x00, 0x03, 0x07, 0x01, 0x01
        /*0010*/ 	.byte	0x02, 0x03, 0x00, 0x00, 0x02, 0x06, 0x01, 0x00, 0x04, 0x0b, 0x08, 0x00, 0x01, 0x00, 0x00, 0x00
        /*0020*/ 	.byte	0x00, 0x00, 0x00, 0x00


//--------------------- .nv.info._Z6updateP6float2S0_ --------------------------
	.section	.nv.info._Z6updateP6float2S0_,"",@"SHT_CUDA_INFO"
	.sectionflags	@""
	.align	4


	//----- nvinfo : EIATTR_CUDA_API_VERSION
	.align		4
        /*0000*/ 	.byte	0x04, 0x37
        /*0002*/ 	.short	(.L_13 - .L_12)
.L_12:
        /*0004*/ 	.word	0x00000082


	//----- nvinfo : EIATTR_KPARAM_INFO
	.align		4
.L_13:
        /*0008*/ 	.byte	0x04, 0x17
        /*000a*/ 	.short	(.L_15 - .L_14)
.L_14:
        /*000c*/ 	.word	0x00000000
        /*0010*/ 	.short	0x0001
        /*0012*/ 	.short	0x0008
        /*0014*/ 	.byte	0x00, 0xf5, 0x21, 0x00


	//----- nvinfo : EIATTR_KPARAM_INFO
	.align		4
.L_15:
        /*0018*/ 	.byte	0x04, 0x17
        /*001a*/ 	.short	(.L_17 - .L_16)
.L_16:
        /*001c*/ 	.word	0x00000000
        /*0020*/ 	.short	0x0000
        /*0022*/ 	.short	0x0000
        /*0024*/ 	.byte	0x00, 0xf5, 0x21, 0x00


	//----- nvinfo : EIATTR_SPARSE_MMA_MASK
	.align		4
.L_17:
        /*0028*/ 	.byte	0x03, 0x50
        /*002a*/ 	.short	0x0000


	//----- nvinfo : EIATTR_MAXREG_COUNT
	.align		4
        /*002c*/ 	.byte	0x03, 0x1b
        /*002e*/ 	.short	0x00ff


	//----- nvinfo : EIATTR_MERCURY_ISA_VERSION
	.align		4
        /*0030*/ 	.byte	0x03, 0x5f
        /*0032*/ 	.short	0x0101


	//----- nvinfo : EIATTR_VRC_CTA_INIT_COUNT
	.align		4
        /*0034*/ 	.byte	0x02, 0x4a
	.zero		1
	.zero		1


	//----- nvinfo : EIATTR_EXIT_INSTR_OFFSETS
	.align		4
        /*0038*/ 	.byte	0x04, 0x1c
        /*003a*/ 	.short	(.L_19 - .L_18)


	//   ....[0]....
.L_18:
        /*003c*/ 	.word	0x00000060


	//   ....[1]....
        /*0040*/ 	.word	0x00001740


	//----- nvinfo : EIATTR_CRS_STACK_SIZE
	.align		4
.L_19:
        /*0044*/ 	.byte	0x04, 0x1e
        /*0046*/ 	.short	(.L_21 - .L_20)
.L_20:
        /*0048*/ 	.word	0x00000000


	//----- nvinfo : EIATTR_CBANK_PARAM_SIZE
	.align		4
.L_21:
        /*004c*/ 	.byte	0x03, 0x19
        /*004e*/ 	.short	0x0010


	//----- nvinfo : EIATTR_PARAM_CBANK
	.align		4
        /*0050*/ 	.byte	0x04, 0x0a
        /*0052*/ 	.short	(.L_23 - .L_22)
	.align		4
.L_22:
        /*0054*/ 	.word	index@(.nv.constant0._Z6updateP6float2S0_)
        /*0058*/ 	.short	0x0380
        /*005a*/ 	.short	0x0010


	//----- nvinfo : EIATTR_SW_WAR
	.align		4
.L_23:
        /*005c*/ 	.byte	0x04, 0x36
        /*005e*/ 	.short	(.L_25 - .L_24)
.L_24:
        /*0060*/ 	.word	0x00000008
.L_25:


//--------------------- .nv.callgraph             --------------------------
	.section	.nv.callgraph,"",@"SHT_CUDA_CALLGRAPH"
	.align	4
	.sectionentsize	8
	.align		4
        /*0000*/ 	.word	0x00000000
	.align		4
        /*0004*/ 	.word	0xffffffff
	.align		4
        /*0008*/ 	.word	0x00000000
	.align		4
        /*000c*/ 	.word	0xfffffffe
	.align		4
        /*0010*/ 	.word	0x00000000
	.align		4
        /*0014*/ 	.word	0xfffffffd
	.align		4
        /*0018*/ 	.word	0x00000000
	.align		4
        /*001c*/ 	.word	0xfffffffc


//--------------------- .text._Z6updateP6float2S0_ --------------------------
	.section	.text._Z6updateP6float2S0_,"ax",@progbits
	.align	128
        .global         _Z6updateP6float2S0_
        .type           _Z6updateP6float2S0_,@function
        .size           _Z6updateP6float2S0_,(.L_x_76 - _Z6updateP6float2S0_)
        .other          _Z6updateP6float2S0_,@"STO_CUDA_ENTRY STV_DEFAULT"
_Z6updateP6float2S0_:
.text._Z6updateP6float2S0_:
[----:B------:R-:W-:Y:S01]  /*0000*/  LDC R1, c[0x0][0x37c] ;  /* 0x0000df00ff017b82 */ /* 0x000fe20000000800 */
[----:B------:R-:W0:Y:S07]  /*0010*/  S2R R0, SR_TID.X ;  /* 0x0000000000007919 */ /* 0x000e2e0000002100 */
[----:B------:R-:W0:Y:S08]  /*0020*/  S2UR UR4, SR_CTAID.X ;  /* 0x00000000000479c3 */ /* 0x000e300000002500 */
[----:B------:R-:W0:Y:S02]  /*0030*/  LDC R5, c[0x0][0x360] ;  /* 0x0000d800ff057b82 */ /* 0x000e240000000800 */
[----:B0-----:R-:W-:-:S05]  /*0040*/  IMAD R5, R5, UR4, R0 ;  /* 0x0000000405057c24 */ /* 0x001fca000f8e0200 */
[----:B------:R-:W-:-:S13]  /*0050*/  ISETP.GT.AND P0, PT, R5, 0x3e7, PT ;  /* 0x000003e70500780c */ /* 0x000fda0003f04270 */
[----:B------:R-:W-:Y:S05]  /*0060*/  @P0 EXIT ;  /* 0x000000000000094d */ /* 0x000fea0003800000 */
[----:B------:R-:W0:Y:S01]  /*0070*/  LDC.64 R12, c[0x0][0x380] ;  /* 0x0000e000ff0c7b82 */ /* 0x000e220000000a00 */
[----:B------:R-:W1:Y:S01]  /*0080*/  LDCU.64 UR6, c[0x0][0x358] ;  /* 0x00006b00ff0677ac */ /* 0x000e620008000a00 */
[----:B------:R-:W2:Y:S01]  /*0090*/  LDCU.64 UR4, c[0x0][0x380] ;  /* 0x00007000ff0477ac */ /* 0x000ea20008000a00 */
[----:B0-----:R-:W-:-:S05]  /*00a0*/  IMAD.WIDE R12, R5, 0x8, R12 ;  /* 0x00000008050c7825 */ /* 0x001fca00078e020c */
[----:B-1----:R0:W5:Y:S01]  /*00b0*/  LDG.E.64 R14, desc[UR6][R12.64] ;  /* 0x000000060c0e7981 */ /* 0x002162000c1e1b00 */
[----:B--2---:R-:W-:Y:S01]  /*00c0*/  UIADD3 UR4, UP0, UPT, UR4, 0x10, URZ ;  /* 0x0000001004047890 */ /* 0x004fe2000ff1e0ff */
[----:B------:R-:W-:Y:S02]  /*00d0*/  IADD3 R4, PT, PT, -R5, RZ, RZ ;  /* 0x000000ff05047210 */ /* 0x000fe40007ffe1ff */
[----:B------:R-:W-:Y:S01]  /*00e0*/  CS2R R2, SRZ ;  /* 0x0000000000027805 */ /* 0x000fe2000001ff00 */
[----:B------:R-:W-:Y:S02]  /*00f0*/  UIADD3.X UR5, UPT, UPT, URZ, UR5, URZ, UP0, !UPT ;  /* 0x00000005ff057290 */ /* 0x000fe400087fe4ff */
[----:B------:R-:W-:Y:S01]  /*0100*/  MOV R16, UR4 ;  /* 0x0000000400107c02 */ /* 0x000fe20008000f00 */
[----:B------:R-:W-:-:S03]  /*0110*/  UMOV UR4, URZ ;  /* 0x000000ff00047c82 */ /* 0x000fc60008000000 */
[----:B0-----:R-:W-:-:S07]  /*0120*/  MOV R17, UR5 ;  /* 0x0000000500117c02 */ /* 0x001fce0008000f00 */
.L_x_56:
[----:B------:R-:W-:Y:S01]  /*0130*/  ISETP.NE.AND P0, PT, R4, RZ, PT ;  /* 0x000000ff0400720c */ /* 0x000fe20003f05270 */
[----:B------:R-:W-:-:S12]  /*0140*/  BSSY.RECONVERGENT B2, `(.L_x_0) ;  /* 0x0000050000027945 */ /* 0x000fd80003800200 */
[----:B------:R-:W-:Y:S05]  /*0150*/  @!P0 BRA `(.L_x_1) ;  /* 0x0000000400388947 */ /* 0x000fea0003800000 */
[----:B------:R-:W2:Y:S01]  /*0160*/  LDG.E.64 R20, desc[UR6][R16.64+-0x10] ;  /* 0xfffff00610147981 */ /* 0x000ea2000c1e1b00 */
[----:B------:R-:W-:Y:S01]  /*0170*/  BSSY.RECONVERGENT B0, `(.L_x_2) ;  /* 0x0000011000007945 */ /* 0x000fe20003800200 */
[----:B--2--5:R-:W-:Y:S01]  /*0180*/  FADD R21, -R15, R21 ;  /* 0x000000150f157221 */ /* 0x024fe20000000100 */
[----:B------:R-:W-:-:S03]  /*0190*/  FADD R22, -R14, R20 ;  /* 0x000000140e167221 */ /* 0x000fc60000000100 */
[----:B------:R-:W-:-:S04]  /*01a0*/  FMUL R7, R21, R21 ;  /* 0x0000001515077220 */ /* 0x000fc80000400000 */
[----:B------:R-:W-:-:S04]  /*01b0*/  FFMA R7, R22, R22, R7 ;  /* 0x0000001616077223 */ /* 0x000fc80000000007 */
[----:B------:R0:W1:Y:S01]  /*01c0*/  MUFU.RSQ R6, R7 ;  /* 0x0000000700067308 */ /* 0x0000620000001400 */
[----:B------:R-:W-:-:S04]  /*01d0*/  IADD3 R0, PT, PT, R7, -0xd000000, RZ ;  /* 0xf300000007007810 */ /* 0x000fc80007ffe0ff */
[----:B------:R-:W-:-:S13]  /*01e0*/  ISETP.GT.U32.AND P0, PT, R0, 0x727fffff, PT ;  /* 0x727fffff0000780c */ /* 0x000fda0003f04070 */
[----:B01----:R-:W-:Y:S05]  /*01f0*/  @!P0 BRA `(.L_x_3) ;  /* 0x0000000000108947 */ /* 0x003fea0003800000 */
[----:B------:R-:W-:Y:S01]  /*0200*/  IMAD.MOV.U32 R0, RZ, RZ, R7 ;  /* 0x000000ffff007224 */ /* 0x000fe200078e0007 */
[----:B------:R-:W-:-:S07]  /*0210*/  MOV R11, 0x230 ;  /* 0x00000230000b7802 */ /* 0x000fce0000000f00 */
[----:B------:R-:W-:Y:S05]  /*0220*/  CALL.REL.NOINC `($__internal_1_$__cuda_sm20_sqrt_rn_f32_slowpath) ;  /* 0x00000018001c7944 */ /* 0x000fea0003c00000 */
[----:B------:R-:W-:Y:S05]  /*0230*/  BRA `(.L_x_4) ;  /* 0x0000000000107947 */ /* 0x000fea0003800000 */
.L_x_3:
[----:B------:R-:W-:Y:S01]  /*0240*/  FMUL.FTZ R20, R7, R6 ;  /* 0x0000000607147220 */ /* 0x000fe20000410000 */
[----:B------:R-:W-:-:S03]  /*0250*/  FMUL.FTZ R0, R6, 0.5 ;  /* 0x3f00000006007820 */ /* 0x000fc60000410000 */
[----:B------:R-:W-:-:S04]  /*0260*/  FFMA R7, -R20, R20, R7 ;  /* 0x0000001414077223 */ /* 0x000fc80000000107 */
[----:B------:R-:W-:-:S07]  /*0270*/  FFMA R20, R7, R0, R20 ;  /* 0x0000000007147223 */ /* 0x000fce0000000014 */
.L_x_4:
[----:B------:R-:W-:Y:S05]  /*0280*/  BSYNC.RECONVERGENT B0 ;  /* 0x0000000000007941 */ /* 0x000fea0003800200 */
.L_x_2:
[----:B------:R-:W-:Y:S01]  /*0290*/  FADD R20, R20, 9.9999997171806853657e-10 ;  /* 0x3089705f14147421 */ /* 0x000fe20000000000 */
[----:B------:R-:W-:Y:S04]  /*02a0*/  BSSY.RECONVERGENT B0, `(.L_x_5) ;  /* 0x000000c000007945 */ /* 0x000fe80003800200 */
[----:B------:R-:W-:-:S04]  /*02b0*/  IADD3 R0, PT, PT, R20, 0x1800000, RZ ;  /* 0x0180000014007810 */ /* 0x000fc80007ffe0ff */
[----:B------:R-:W-:-:S04]  /*02c0*/  LOP3.LUT R0, R0, 0x7f800000, RZ, 0xc0, !PT ;  /* 0x7f80000000007812 */ /* 0x000fc800078ec0ff */
[----:B------:R-:W-:-:S13]  /*02d0*/  ISETP.GT.U32.AND P0, PT, R0, 0x1ffffff, PT ;  /* 0x01ffffff0000780c */ /* 0x000fda0003f04070 */
[----:B------:R-:W-:Y:S05]  /*02e0*/  @P0 BRA `(.L_x_6) ;  /* 0x00000000000c0947 */ /* 0x000fea0003800000 */
[----:B------:R-:W-:-:S07]  /*02f0*/  MOV R6, 0x310 ;  /* 0x0000031000067802 */ /* 0x000fce0000000f00 */
[----:B------:R-:W-:Y:S05]  /*0300*/  CALL.REL.NOINC `($__internal_0_$__cuda_sm20_rcp_rn_f32_slowpath) ;  /* 0x0000001400107944 */ /* 0x000fea0003c00000 */
[----:B------:R-:W-:Y:S05]  /*0310*/  BRA `(.L_x_7) ;  /* 0x0000000000107947 */ /* 0x000fea0003800000 */
.L_x_6:
[----:B------:R-:W0:Y:S02]  /*0320*/  MUFU.RCP R19, R20 ;  /* 0x0000001400137308 */ /* 0x000e240000001000 */
[----:B0-----:R-:W-:-:S04]  /*0330*/  FFMA R0, R20, R19, -1 ;  /* 0xbf80000014007423 */ /* 0x001fc80000000013 */
[----:B------:R-:W-:-:S04]  /*0340*/  FADD.FTZ R0, -R0, -RZ ;  /* 0x800000ff00007221 */ /* 0x000fc80000010100 */
[----:B------:R-:W-:-:S07]  /*0350*/  FFMA R19, R19, R0, R19 ;  /* 0x0000000013137223 */ /* 0x000fce0000000013 */
.L_x_7:
[----:B------:R-:W-:Y:S05]  /*0360*/  BSYNC.RECONVERGENT B0 ;  /* 0x0000000000007941 */ /* 0x000fea0003800200 */
.L_x_5:
[----:B------:R-:W0:Y:S01]  /*0370*/  MUFU.RCP R0, R20 ;  /* 0x0000001400007308 */ /* 0x000e220000001000 */
[----:B------:R-:W-:Y:S07]  /*0380*/  BSSY.RECONVERGENT B3, `(.L_x_8) ;  /* 0x000000c000037945 */ /* 0x000fee0003800200 */
[----:B------:R-:W1:Y:S01]  /*0390*/  FCHK P0, R19, R20 ;  /* 0x0000001413007302 */ /* 0x000e620000000000 */
[----:B0-----:R-:W-:-:S04]  /*03a0*/  FFMA R23, -R20, R0, 1 ;  /* 0x3f80000014177423 */ /* 0x001fc80000000100 */
[----:B------:R-:W-:-:S04]  /*03b0*/  FFMA R23, R0, R23, R0 ;  /* 0x0000001700177223 */ /* 0x000fc80000000000 */
[----:B------:R-:W-:-:S04]  /*03c0*/  FFMA R0, R23, R19, RZ ;  /* 0x0000001317007223 */ /* 0x000fc800000000ff */
[----:B------:R-:W-:-:S04]  /*03d0*/  FFMA R7, -R20, R0, R19 ;  /* 0x0000000014077223 */ /* 0x000fc80000000113 */
[----:B------:R-:W-:Y:S01]  /*03e0*/  FFMA R23, R23, R7, R0 ;  /* 0x0000000717177223 */ /* 0x000fe20000000000 */
[----:B-1----:R-:W-:Y:S06]  /*03f0*/  @!P0 BRA `(.L_x_9) ;  /* 0x0000000000108947 */ /* 0x002fec0003800000 */
[----:B------:R-:W-:Y:S02]  /*0400*/  MOV R18, R20 ;  /* 0x0000001400127202 */ /* 0x000fe40000000f00 */
[----:B------:R-:W-:-:S07]  /*0410*/  MOV R6, 0x430 ;  /* 0x0000043000067802 */ /* 0x000fce0000000f00 */
[----:B------:R-:W-:Y:S05]  /*0420*/  CALL.REL.NOINC `($__internal_2_$__cuda_sm3x_div_rn_noftz_f32_slowpath) ;  /* 0x0000001400f87944 */ /* 0x000fea0003c00000 */
[----:B------:R-:W-:-:S07]  /*0430*/  MOV R23, R0 ;  /* 0x0000000000177202 */ /* 0x000fce0000000f00 */
.L_x_9:
[----:B------:R-:W-:Y:S05]  /*0440*/  BSYNC.RECONVERGENT B3 ;  /* 0x0000000000037941 */ /* 0x000fea0003800200 */
.L_x_8:
[----:B------:R-:W0:Y:S01]  /*0450*/  MUFU.RCP R7, R20 ;  /* 0x0000001400077308 */ /* 0x000e220000001000 */
[----:B------:R-:W-:Y:S01]  /*0460*/  FMUL R19, R22, R23 ;  /* 0x0000001716137220 */ /* 0x000fe20000400000 */
[----:B------:R-:W-:Y:S06]  /*0470*/  BSSY.RECONVERGENT B3, `(.L_x_10) ;  /* 0x000000c000037945 */ /* 0x000fec0003800200 */
        /* <DEDUP_REMOVED lines=10> */
[----:B------:R-:W-:-:S07]  /*0520*/  IMAD.MOV.U32 R6, RZ, RZ, R0 ;  /* 0x000000ffff067224 */ /* 0x000fce00078e0000 */
.L_x_11:
[----:B------:R-:W-:Y:S05]  /*0530*/  BSYNC.RECONVERGENT B3 ;  /* 0x0000000000037941 */ /* 0x000fea0003800200 */
.L_x_10:
[----:B------:R-:W0:Y:S01]  /*0540*/  MUFU.RCP R7, R20 ;  /* 0x0000001400077308 */ /* 0x000e220000001000 */
[----:B------:R-:W-:Y:S01]  /*0550*/  FMUL R19, R21, R23 ;  /* 0x0000001715137220 */ /* 0x000fe20000400000 */
[----:B------:R-:W-:Y:S01]  /*0560*/  BSSY.RECONVERGENT B3, `(.L_x_12) ;  /* 0x000000c000037945 */ /* 0x000fe20003800200 */
[----:B------:R-:W-:-:S05]  /*0570*/  FADD R3, R3, R6 ;  /* 0x0000000603037221 */ /* 0x000fca0000000000 */
        /* <DEDUP_REMOVED lines=10> */
.L_x_13:
[----:B------:R-:W-:Y:S05]  /*0620*/  BSYNC.RECONVERGENT B3 ;  /* 0x0000000000037941 */ /* 0x000fea0003800200 */
.L_x_12:
[----:B------:R-:W-:-:S07]  /*0630*/  FADD R2, R2, R0 ;  /* 0x0000000002027221 */ /* 0x000fce0000000000 */
.L_x_1:
[----:B------:R-:W-:Y:S05]  /*0640*/  BSYNC.RECONVERGENT B2 ;  /* 0x0000000000027941 */ /* 0x000fea0003800200 */
.L_x_0:
[----:B------:R-:W-:Y:S01]  /*0650*/  UIADD3 UR5, UPT, UPT, UR4, 0x1, URZ ;  /* 0x0000000104057890 */ /* 0x000fe2000fffe0ff */
[----:B------:R-:W-:Y:S05]  /*0660*/  BSSY.RECONVERGENT B2, `(.L_x_14) ;  /* 0x0000053000027945 */ /* 0x000fea0003800200 */
[----:B------:R-:W-:-:S13]  /*0670*/  ISETP.NE.AND P0, PT, R5, UR5, PT ;  /* 0x0000000505007c0c */ /* 0x000fda000bf05270 */
        /* <DEDUP_REMOVED lines=11> */
[----:B------:R-:W-:Y:S02]  /*0730*/  MOV R0, R8 ;  /* 0x0000000800007202 */ /* 0x000fe40000000f00 */
[----:B------:R-:W-:-:S07]  /*0740*/  MOV R11, 0x760 ;  /* 0x00000760000b7802 */ /* 0x000fce0000000f00 */
[----:B------:R-:W-:Y:S05]  /*0750*/  CALL.REL.NOINC `($__internal_1_$__cuda_sm20_sqrt_rn_f32_slowpath) ;  /* 0x0000001000d07944 */ /* 0x000fea0003c00000 */
[----:B------:R-:W-:Y:S01]  /*0760*/  MOV R21, R20 ;  /* 0x0000001400157202 */ /* 0x000fe20000000f00 */
[----:B------:R-:W-:Y:S06]  /*0770*/  BRA `(.L_x_18) ;  /* 0x0000000000107947 */ /* 0x000fec0003800000 */
.L_x_17:
[----:B------:R-:W-:Y:S01]  /*0780*/  FMUL.FTZ R21, R8, R7 ;  /* 0x0000000708157220 */ /* 0x000fe20000410000 */
[----:B------:R-:W-:-:S03]  /*0790*/  FMUL.FTZ R6, R7, 0.5 ;  /* 0x3f00000007067820 */ /* 0x000fc60000410000 */
[----:B------:R-:W-:-:S04]  /*07a0*/  FFMA R0, -R21, R21, R8 ;  /* 0x0000001515007223 */ /* 0x000fc80000000108 */
[----:B------:R-:W-:-:S07]  /*07b0*/  FFMA R21, R0, R6, R21 ;  /* 0x0000000600157223 */ /* 0x000fce0000000015 */
.L_x_18:
[----:B------:R-:W-:Y:S05]  /*07c0*/  BSYNC.RECONVERGENT B0 ;  /* 0x0000000000007941 */ /* 0x000fea0003800200 */
.L_x_16:
[----:B------:R-:W-:Y:S01]  /*07d0*/  FADD R21, R21, 9.9999997171806853657e-10 ;  /* 0x3089705f15157421 */ /* 0x000fe20000000000 */
[----:B------:R-:W-:Y:S03]  /*07e0*/  BSSY.RECONVERGENT B0, `(.L_x_19) ;  /* 0x000000d000007945 */ /* 0x000fe60003800200 */
[----:B------:R-:W-:-:S05]  /*07f0*/  VIADD R0, R21, 0x1800000 ;  /* 0x0180000015007836 */ /* 0x000fca0000000000 */
[----:B------:R-:W-:-:S04]  /*0800*/  LOP3.LUT R0, R0, 0x7f800000, RZ, 0xc0, !PT ;  /* 0x7f80000000007812 */ /* 0x000fc800078ec0ff */
[----:B------:R-:W-:-:S13]  /*0810*/  ISETP.GT.U32.AND P0, PT, R0, 0x1ffffff, PT ;  /* 0x01ffffff0000780c */ /* 0x000fda0003f04070 */
[----:B------:R-:W-:Y:S05]  /*0820*/  @P0 BRA `(.L_x_20) ;  /* 0x0000000000100947 */ /* 0x000fea0003800000 */
[----:B------:R-:W-:Y:S02]  /*0830*/  MOV R20, R21 ;  /* 0x0000001500147202 */ /* 0x000fe40000000f00 */
[----:B------:R-:W-:-:S07]  /*0840*/  MOV R6, 0x860 ;  /* 0x0000086000067802 */ /* 0x000fce0000000f00 */
[----:B------:R-:W-:Y:S05]  /*0850*/  CALL.REL.NOINC `($__internal_0_$__cuda_sm20_rcp_rn_f32_slowpath) ;  /* 0x0000000c00bc7944 */ /* 0x000fea0003c00000 */
[----:B------:R-:W-:Y:S05]  /*0860*/  BRA `(.L_x_21) ;  /* 0x0000000000107947 */ /* 0x000fea0003800000 */
.L_x_20:
[----:B------:R-:W0:Y:S02]  /*0870*/  MUFU.RCP R0, R21 ;  /* 0x0000001500007308 */ /* 0x000e240000001000 */
[----:B0-----:R-:W-:-:S04]  /*0880*/  FFMA R6, R21, R0, -1 ;  /* 0xbf80000015067423 */ /* 0x001fc80000000000 */
[----:B------:R-:W-:-:S04]  /*0890*/  FADD.FTZ R19, -R6, -RZ ;  /* 0x800000ff06137221 */ /* 0x000fc80000010100 */
[----:B------:R-:W-:-:S07]  /*08a0*/  FFMA R19, R0, R19, R0 ;  /* 0x0000001300137223 */ /* 0x000fce0000000000 */
.L_x_21:
[----:B------:R-:W-:Y:S05]  /*08b0*/  BSYNC.RECONVERGENT B0 ;  /* 0x0000000000007941 */ /* 0x000fea0003800200 */
.L_x_19:
        /* <DEDUP_REMOVED lines=13> */
.L_x_23:
[----:B------:R-:W-:Y:S05]  /*0990*/  BSYNC.RECONVERGENT B3 ;  /* 0x0000000000037941 */ /* 0x000fea0003800200 */
.L_x_22:
        /* <DEDUP_REMOVED lines=14> */
.L_x_25:
[----:B------:R-:W-:Y:S05]  /*0a80*/  BSYNC.RECONVERGENT B3 ;  /* 0x0000000000037941 */ /* 0x000fea0003800200 */
.L_x_24:
        /* <DEDUP_REMOVED lines=14> */
.L_x_27:
[----:B------:R-:W-:Y:S05]  /*0b70*/  BSYNC.RECONVERGENT B3 ;  /* 0x0000000000037941 */ /* 0x000fea0003800200 */
.L_x_26:
[----:B------:R-:W-:-:S07]  /*0b80*/  FADD R2, R2, R0 ;  /* 0x0000000002027221 */ /* 0x000fce0000000000 */
.L_x_15:
[----:B------:R-:W-:Y:S05]  /*0b90*/  BSYNC.RECONVERGENT B2 ;  /* 0x0000000000027941 */ /* 0x000fea0003800200 */
.L_x_14:
        /* <DEDUP_REMOVED lines=19> */
.L_x_31:
[----:B------:R-:W-:Y:S01]  /*0cd0*/  FMUL.FTZ R21, R8, R7 ;  /* 0x0000000708157220 */ /* 0x000fe20000410000 */
[----:B------:R-:W-:-:S03]  /*0ce0*/  FMUL.FTZ R6, R7, 0.5 ;  /* 0x3f00000007067820 */ /* 0x000fc60000410000 */
[----:B------:R-:W-:-:S04]  /*0cf0*/  FFMA R0, -R21, R21, R8 ;  /* 0x0000001515007223 */ /* 0x000fc80000000108 */
[----:B------:R-:W-:-:S07]  /*0d00*/  FFMA R21, R0, R6, R21 ;  /* 0x0000000600157223 */ /* 0x000fce0000000015 */
.L_x_32:
[----:B------:R-:W-:Y:S05]  /*0d10*/  BSYNC.RECONVERGENT B0 ;  /* 0x0000000000007941 */ /* 0x000fea0003800200 */
.L_x_30:
        /* <DEDUP_REMOVED lines=10> */
.L_x_34:
[----:B------:R-:W0:Y:S02]  /*0dc0*/  MUFU.RCP R0, R21 ;  /* 0x0000001500007308 */ /* 0x000e240000001000 */
[----:B0-----:R-:W-:-:S04]  /*0dd0*/  FFMA R6, R21, R0, -1 ;  /* 0xbf80000015067423 */ /* 0x001fc80000000000 */
[----:B------:R-:W-:-:S04]  /*0de0*/  FADD.FTZ R19, -R6, -RZ ;  /* 0x800000ff06137221 */ /* 0x000fc80000010100 */
[----:B------:R-:W-:-:S07]  /*0df0*/  FFMA R19, R0, R19, R0 ;  /* 0x0000001300137223 */ /* 0x000fce0000000000 */
.L_x_35:
[----:B------:R-:W-:Y:S05]  /*0e00*/  BSYNC.RECONVERGENT B0 ;  /* 0x0000000000007941 */ /* 0x000fea0003800200 */
.L_x_33:
        /* <DEDUP_REMOVED lines=13> */
.L_x_37:
[----:B------:R-:W-:Y:S05]  /*0ee0*/  BSYNC.RECONVERGENT B3 ;  /* 0x0000000000037941 */ /* 0x000fea0003800200 */
.L_x_36:
        /* <DEDUP_REMOVED lines=14> */
.L_x_39:
[----:B------:R-:W-:Y:S05]  /*0fd0*/  BSYNC.RECONVERGENT B3 ;  /* 0x0000000000037941 */ /* 0x000fea0003800200 */
.L_x_38:
        /* <DEDUP_REMOVED lines=14> */
.L_x_41:
[----:B------:R-:W-:Y:S05]  /*10c0*/  BSYNC.RECONVERGENT B3 ;  /* 0x0000000000037941 */ /* 0x000fea0003800200 */
.L_x_40:
[----:B------:R-:W-:-:S07]  /*10d0*/  FADD R2, R2, R0 ;  /* 0x0000000002027221 */ /* 0x000fce0000000000 */
.L_x_29:
[----:B------:R-:W-:Y:S05]  /*10e0*/  BSYNC.RECONVERGENT B2 ;  /* 0x0000000000027941 */ /* 0x000fea0003800200 */
.L_x_28:
        /* <DEDUP_REMOVED lines=19> */
.L_x_45:
[----:B------:R-:W-:Y:S01]  /*1220*/  FMUL.FTZ R21, R8, R7 ;  /* 0x0000000708157220 */ /* 0x000fe20000410000 */
[----:B------:R-:W-:-:S03]  /*1230*/  FMUL.FTZ R6, R7, 0.5 ;  /* 0x3f00000007067820 */ /* 0x000fc60000410000 */
[----:B------:R-:W-:-:S04]  /*1240*/  FFMA R0, -R21, R21, R8 ;  /* 0x0000001515007223 */ /* 0x000fc80000000108 */
[----:B------:R-:W-:-:S07]  /*1250*/  FFMA R21, R0, R6, R21 ;  /* 0x0000000600157223 */ /* 0x000fce0000000015 */
.L_x_46:
[----:B------:R-:W-:Y:S05]  /*1260*/  BSYNC.RECONVERGENT B0 ;  /* 0x0000000000007941 */ /* 0x000fea0003800200 */
.L_x_44:
        /* <DEDUP_REMOVED lines=10> */
.L_x_48:
[----:B------:R-:W0:Y:S02]  /*1310*/  MUFU.RCP R0, R21 ;  /* 0x0000001500007308 */ /* 0x000e240000001000 */
[----:B0-----:R-:W-:-:S04]  /*1320*/  FFMA R6, R21, R0, -1 ;  /* 0xbf80000015067423 */ /* 0x001fc80000000000 */
[----:B------:R-:W-:-:S04]  /*1330*/  FADD.FTZ R19, -R6, -RZ ;  /* 0x800000ff06137221 */ /* 0x000fc80000010100 */
[----:B------:R-:W-:-:S07]  /*1340*/  FFMA R19, R0, R19, R0 ;  /* 0x0000001300137223 */ /* 0x000fce0000000000 */
.L_x_49:
[----:B------:R-:W-:Y:S05]  /*1350*/  BSYNC.RECONVERGENT B0 ;  /* 0x0000000000007941 */ /* 0x000fea0003800200 */
.L_x_47:
        /* <DEDUP_REMOVED lines=13> */
.L_x_51:
[----:B------:R-:W-:Y:S05]  /*1430*/  BSYNC.RECONVERGENT B3 ;  /* 0x0000000000037941 */ /* 0x000fea0003800200 */
.L_x_50:
        /* <DEDUP_REMOVED lines=14> */
.L_x_53:
[----:B------:R-:W-:Y:S05]  /*1520*/  BSYNC.RECONVERGENT B3 ;  /* 0x0000000000037941 */ /* 0x000fea0003800200 */
.L_x_52:
        /* <DEDUP_REMOVED lines=11> */
[----:B------:R-:W-:Y:S01]  /*15e0*/  IMAD.MOV.U32 R18, RZ, RZ, R21 ;  /* 0x000000ffff127224 */ /* 0x000fe200078e0015 */
[----:B------:R-:W-:-:S07]  /*15f0*/  MOV R6, 0x1610 ;  /* 0x0000161000067802 */ /* 0x000fce0000000f00 */
[----:B------:R-:W-:Y:S05]  /*1600*/  CALL.REL.NOINC `($__internal_2_$__cuda_sm3x_div_rn_noftz_f32_slowpath) ;  /* 0x0000000400807944 */ /* 0x000fea0003c00000 */
.L_x_55:
[----:B------:R-:W-:Y:S05]  /*1610*/  BSYNC.RECONVERGENT B3 ;  /* 0x0000000000037941 */ /* 0x000fea0003800200 */
.L_x_54:
[----:B------:R-:W-:-:S07]  /*1620*/  FADD R2, R2, R0 ;  /* 0x0000000002027221 */ /* 0x000fce0000000000 */
.L_x_43:
[----:B------:R-:W-:Y:S05]  /*1630*/  BSYNC.RECONVERGENT B2 ;  /* 0x0000000000027941 */ /* 0x000fea0003800200 */
.L_x_42:
[----:B------:R-:W-:Y:S01]  /*1640*/  UIADD3 UR4, UPT, UPT, UR4, 0x4, URZ ;  /* 0x0000000404047890 */ /* 0x000fe2000fffe0ff */
[----:B------:R-:W-:Y:S02]  /*1650*/  IADD3 R16, P0, PT, R16, 0x20, RZ ;  /* 0x0000002010107810 */ /* 0x000fe40007f1e0ff */
[----:B------:R-:W-:Y:S01]  /*1660*/  IADD3 R4, PT, PT, R4, 0x4, RZ ;  /* 0x0000000404047810 */ /* 0x000fe20007ffe0ff */
[----:B------:R-:W-:Y:S01]  /*1670*/  UISETP.NE.AND UP0, UPT, UR4, 0x3e8, UPT ;  /* 0x000003e80400788c */ /* 0x000fe2000bf05270 */
[----:B------:R-:W-:-:S08]  /*1680*/  IADD3.X R17, PT, PT, RZ, R17, RZ, P0, !PT ;  /* 0x00000011ff117210 */ /* 0x000fd000007fe4ff */
[----:B------:R-:W-:Y:S05]  /*1690*/  BRA.U UP0, `(.L_x_56) ;  /* 0xffffffe900a47547 */ /* 0x000fea000b83ffff */
[----:B------:R-:W0:Y:S02]  /*16a0*/  LDC.64 R6, c[0x0][0x388] ;  /* 0x0000e200ff067b82 */ /* 0x000e240000000a00 */
[----:B0-----:R-:W-:-:S05]  /*16b0*/  IMAD.WIDE R4, R5, 0x8, R6 ;  /* 0x0000000805047825 */ /* 0x001fca00078e0206 */
[----:B------:R-:W2:Y:S02]  /*16c0*/  LDG.E.64 R6, desc[UR6][R4.64] ;  /* 0x0000000604067981 */ /* 0x000ea4000c1e1b00 */
[----:B--2---:R-:W-:Y:S01]  /*16d0*/  FFMA R6, R3, 0.0099999997764825820923, R6 ;  /* 0x3c23d70a03067823 */ /* 0x004fe20000000006 */
[----:B------:R-:W-:-:S05]  /*16e0*/  FFMA R7, R2, 0.0099999997764825820923, R7 ;  /* 0x3c23d70a02077823 */ /* 0x000fca0000000007 */
[----:B------:R-:W-:Y:S04]  /*16f0*/  STG.E.64 desc[UR6][R4.64], R6 ;  /* 0x0000000604007986 */ /* 0x000fe8000c101b06 */
[----:B------:R-:W2:Y:S02]  /*1700*/  LDG.E.64 R2, desc[UR6][R12.64] ;  /* 0x000000060c027981 */ /* 0x000ea4000c1e1b00 */
[----:B--2---:R-:W-:Y:S01]  /*1710*/  FFMA R2, R6, 0.0099999997764825820923, R2 ;  /* 0x3c23d70a06027823 */ /* 0x004fe20000000002 */
[----:B------:R-:W-:-:S05]  /*1720*/  FFMA R3, R7, 0.0099999997764825820923, R3 ;  /* 0x3c23d70a07037823 */ /* 0x000fca0000000003 */
[----:B------:R-:W-:Y:S01]  /*1730*/  STG.E.64 desc[UR6][R12.64], R2 ;  /* 0x000000020c007986 */ /* 0x000fe2000c101b06 */
[----:B------:R-:W-:Y:S05]  /*1740*/  EXIT ;  /* 0x000000000000794d */ /* 0x000fea0003800000 */
        .weak           $__internal_0_$__cuda_sm20_rcp_rn_f32_slowpath
        .type           $__internal_0_$__cuda_sm20_rcp_rn_f32_slowpath,@function
        .size           $__internal_0_$__cuda_sm20_rcp_rn_f32_slowpath,($__internal_1_$__cuda_sm20_sqrt_rn_f32_slowpath - $__internal_0_$__cuda_sm20_rcp_rn_f32_slowpath)
$__internal_0_$__cuda_sm20_rcp_rn_f32_slowpath:
[----:B------:R-:W-:Y:S01]  /*1750*/  SHF.L.U32 R0, R20, 0x1, RZ ;  /* 0x0000000114007819 */ /* 0x000fe200000006ff */
[----:B------:R-:W-:Y:S03]  /*1760*/  BSSY.RECONVERGENT B1, `(.L_x_57) ;  /* 0x0000030000017945 */ /* 0x000fe60003800200 */
[----:B------:R-:W-:-:S04]  /*1770*/  SHF.R.U32.HI R0, RZ, 0x18, R0 ;  /* 0x00000018ff007819 */ /* 0x000fc80000011600 */
[----:B------:R-:W-:-:S13]  /*1780*/  ISETP.NE.U32.AND P0, PT, R0, RZ, PT ;  /* 0x000000ff0000720c */ /* 0x000fda0003f05070 */
[----:B------:R-:W-:Y:S05]  /*1790*/  @P0 BRA `(.L_x_58) ;  /* 0x0000000000280947 */ /* 0x000fea0003800000 */
[----:B------:R-:W-:-:S04]  /*17a0*/  SHF.L.U32 R0, R20, 0x1, RZ ;  /* 0x0000000114007819 */ /* 0x000fc800000006ff */
[----:B------:R-:W-:-:S13]  /*17b0*/  ISETP.NE.AND P0, PT, R0, RZ, PT ;  /* 0x000000ff0000720c */ /* 0x000fda0003f05270 */
[----:B------:R-:W-:Y:S01]  /*17c0*/  @P0 FFMA R8, R20, 1.84467440737095516160e+19, RZ ;  /* 0x5f80000014080823 */ /* 0x000fe200000000ff */
[----:B------:R-:W-:Y:S08]  /*17d0*/  @!P0 MUFU.RCP R7, R20 ;  /* 0x0000001400078308 */ /* 0x000ff00000001000 */
[----:B------:R-:W0:Y:S02]  /*17e0*/  @P0 MUFU.RCP R9, R8 ;  /* 0x0000000800090308 */ /* 0x000e240000001000 */
[----:B0-----:R-:W-:-:S04]  /*17f0*/  @P0 FFMA R0, R8, R9, -1 ;  /* 0xbf80000008000423 */ /* 0x001fc80000000009 */
[----:B------:R-:W-:-:S04]  /*1800*/  @P0 FADD.FTZ R0, -R0, -RZ ;  /* 0x800000ff00000221 */ /* 0x000fc80000010100 */
[----:B------:R-:W-:-:S04]  /*1810*/  @P0 FFMA R0, R9, R0, R9 ;  /* 0x0000000009000223 */ /* 0x000fc80000000009 */
[----:B------:R-:W-:Y:S01]  /*1820*/  @P0 FFMA R7, R0, 1.84467440737095516160e+19, RZ ;  /* 0x5f80000000070823 */ /* 0x000fe200000000ff */
[----:B------:R-:W-:Y:S06]  /*1830*/  BRA `(.L_x_59) ;  /* 0x0000000000887947 */ /* 0x000fec0003800000 */
.L_x_58:
[----:B------:R-:W-:-:S04]  /*1840*/  IADD3 R7, PT, PT, R0, -0xfd, RZ ;  /* 0xffffff0300077810 */ /* 0x000fc80007ffe0ff */
[----:B------:R-:W-:-:S13]  /*1850*/  ISETP.GT.U32.AND P0, PT, R7, 0x1, PT ;  /* 0x000000010700780c */ /* 0x000fda0003f04070 */
[----:B------:R-:W-:Y:S05]  /*1860*/  @P0 BRA `(.L_x_60) ;  /* 0x0000000000780947 */ /* 0x000fea0003800000 */
[----:B------:R-:W-:Y:S01]  /*1870*/  LOP3.LUT R8, R20, 0x7fffff, RZ, 0xc0, !PT ;  /* 0x007fffff14087812 */ /* 0x000fe200078ec0ff */
[----:B------:R-:W-:Y:S01]  /*1880*/  IMAD.MOV.U32 R10, RZ, RZ, 0x3 ;  /* 0x00000003ff0a7424 */ /* 0x000fe200078e00ff */
[----:B------:R-:W-:Y:S02]  /*1890*/  IADD3 R0, PT, PT, R0, -0xfc, RZ ;  /* 0xffffff0400007810 */ /* 0x000fe40007ffe0ff */
[----:B------:R-:W-:Y:S02]  /*18a0*/  LOP3.LUT R24, R8, 0x3f800000, RZ, 0xfc, !PT ;  /* 0x3f80000008187812 */ /* 0x000fe400078efcff */
[----:B------:R-:W-:Y:S02]  /*18b0*/  SHF.L.U32 R10, R10, R7, RZ ;  /* 0x000000070a0a7219 */ /* 0x000fe400000006ff */
[----:B------:R-:W0:Y:S02]  /*18c0*/  MUFU.RCP R11, R24 ;  /* 0x00000018000b7308 */ /* 0x000e240000001000 */
[----:B0-----:R-:W-:-:S04]  /*18d0*/  FFMA R18, R24, R11, -1 ;  /* 0xbf80000018127423 */ /* 0x001fc8000000000b */
[----:B------:R-:W-:-:S04]  /*18e0*/  FADD.FTZ R18, -R18, -RZ ;  /* 0x800000ff12127221 */ /* 0x000fc80000010100 */
[CCC-:B------:R-:W-:Y:S01]  /*18f0*/  FFMA.RM R8, R11.reuse, R18.reuse, R11.reuse ;  /* 0x000000120b087223 */ /* 0x1c0fe2000000400b */
[----:B------:R-:W-:-:S04]  /*1900*/  FFMA.RP R11, R11, R18, R11 ;  /* 0x000000120b0b7223 */ /* 0x000fc8000000800b */
[C---:B------:R-:W-:Y:S02]  /*1910*/  LOP3.LUT R9, R8.reuse, 0x7fffff, RZ, 0xc0, !PT ;  /* 0x007fffff08097812 */ /* 0x040fe400078ec0ff */
[----:B------:R-:W-:Y:S02]  /*1920*/  FSETP.NEU.FTZ.AND P0, PT, R8, R11, PT ;  /* 0x0000000b0800720b */ /* 0x000fe40003f1d000 */
[----:B------:R-:W-:Y:S02]  /*1930*/  LOP3.LUT R9, R9, 0x800000, RZ, 0xfc, !PT ;  /* 0x0080000009097812 */ /* 0x000fe400078efcff */
[----:B------:R-:W-:Y:S02]  /*1940*/  SEL R8, RZ, 0xffffffff, !P0 ;  /* 0xffffffffff087807 */ /* 0x000fe40004000000 */
[----:B------:R-:W-:Y:S02]  /*1950*/  LOP3.LUT R10, R10, R9, RZ, 0xc0, !PT ;  /* 0x000000090a0a7212 */ /* 0x000fe400078ec0ff */
[----:B------:R-:W-:-:S02]  /*1960*/  IADD3 R8, PT, PT, -R8, RZ, RZ ;  /* 0x000000ff08087210 */ /* 0x000fc40007ffe1ff */
[-C--:B------:R-:W-:Y:S02]  /*1970*/  SHF.R.U32.HI R10, RZ, R7.reuse, R10 ;  /* 0x00000007ff0a7219 */ /* 0x080fe4000001160a */
[----:B------:R-:W-:Y:S02]  /*1980*/  LOP3.LUT P1, RZ, R8, R7, R9, 0xf8, !PT ;  /* 0x0000000708ff7212 */ /* 0x000fe4000782f809 */
[C---:B------:R-:W-:Y:S02]  /*1990*/  LOP3.LUT P0, RZ, R10.reuse, 0x1, RZ, 0xc0, !PT ;  /* 0x000000010aff7812 */ /* 0x040fe4000780c0ff */
[----:B------:R-:W-:-:S04]  /*19a0*/  LOP3.LUT P2, RZ, R10, 0x2, RZ, 0xc0, !PT ;  /* 0x000000020aff7812 */ /* 0x000fc8000784c0ff */
[----:B------:R-:W-:Y:S02]  /*19b0*/  PLOP3.LUT P0, PT, P0, P1, P2, 0xe0, 0x0 ;  /* 0x000000000000781c */ /* 0x000fe40000703c20 */
[----:B------:R-:W-:Y:S02]  /*19c0*/  LOP3.LUT P1, RZ, R20, 0x7fffff, RZ, 0xc0, !PT ;  /* 0x007fffff14ff7812 */ /* 0x000fe4000782c0ff */
[----:B------:R-:W-:-:S04]  /*19d0*/  SEL R7, RZ, 0x1, !P0 ;  /* 0x00000001ff077807 */ /* 0x000fc80004000000 */
[----:B------:R-:W-:-:S04]  /*19e0*/  IADD3 R7, PT, PT, -R7, RZ, RZ ;  /* 0x000000ff07077210 */ /* 0x000fc80007ffe1ff */
[----:B------:R-:W-:Y:S02]  /*19f0*/  ISETP.GE.AND P0, PT, R7, RZ, PT ;  /* 0x000000ff0700720c */ /* 0x000fe40003f06270 */
[----:B------:R-:W-:-:S11]  /*1a00*/  SHF.R.U32.HI R7, RZ, R0, R9 ;  /* 0x00000000ff077219 */ /* 0x000fd60000011609 */
[----:B------:R-:W-:-:S04]  /*1a10*/  @!P0 IADD3 R7, PT, PT, R7, 0x1, RZ ;  /* 0x0000000107078810 */ /* 0x000fc80007ffe0ff */
[----:B------:R-:W-:-:S04]  /*1a20*/  @!P1 SHF.L.U32 R7, R7, 0x1, RZ ;  /* 0x0000000107079819 */ /* 0x000fc800000006ff */
[----:B------:R-:W-:Y:S01]  /*1a30*/  LOP3.LUT R7, R7, 0x80000000, R20, 0xf8, !PT ;  /* 0x8000000007077812 */ /* 0x000fe200078ef814 */
[----:B------:R-:W-:Y:S06]  /*1a40*/  BRA `(.L_x_59) ;  /* 0x0000000000047947 */ /* 0x000fec0003800000 */
.L_x_60:
[----:B------:R0:W1:Y:S02]  /*1a50*/  MUFU.RCP R7, R20 ;  /* 0x0000001400077308 */ /* 0x0000640000001000 */
.L_x_59:
[----:B------:R-:W-:Y:S05]  /*1a60*/  BSYNC.RECONVERGENT B1 ;  /* 0x0000000000017941 */ /* 0x000fea0003800200 */
.L_x_57:
[----:B-1----:R-:W-:Y:S02]  /*1a70*/  IMAD.MOV.U32 R19, RZ, RZ, R7 ;  /* 0x000000ffff137224 */ /* 0x002fe400078e0007 */
[----:B------:R-:W-:-:S04]  /*1a80*/  HFMA2 R7, -RZ, RZ, 0, 0 ;  /* 0x00000000ff077431 */ /* 0x000fc800000001ff */
[----:B0-----:R-:W-:Y:S05]  /*1a90*/  RET.REL.NODEC R6 `(_Z6updateP6float2S0_) ;  /* 0xffffffe406587950 */ /* 0x001fea0003c3ffff */
        .weak           $__internal_1_$__cuda_sm20_sqrt_rn_f32_slowpath
        .type           $__internal_1_$__cuda_sm20_sqrt_rn_f32_slowpath,@function
        .size           $__internal_1_$__cuda_sm20_sqrt_rn_f32_slowpath,($__internal_2_$__cuda_sm3x_div_rn_noftz_f32_slowpath - $__internal_1_$__cuda_sm20_sqrt_rn_f32_slowpath)
$__internal_1_$__cuda_sm20_sqrt_rn_f32_slowpath:
[----:B------:R-:W-:-:S13]  /*1aa0*/  LOP3.LUT P0, RZ, R0, 0x7fffffff, RZ, 0xc0, !PT ;  /* 0x7fffffff00ff7812 */ /* 0x000fda000780c0ff */
[----:B------:R-:W-:Y:S01]  /*1ab0*/  @!P0 MOV R6, R0 ;  /* 0x0000000000068202 */ /* 0x000fe20000000f00 */
[----:B------:R-:W-:Y:S06]  /*1ac0*/  @!P0 BRA `(.L_x_61) ;  /* 0x0000000000408947 */ /* 0x000fec0003800000 */
[----:B------:R-:W-:-:S13]  /*1ad0*/  FSETP.GEU.FTZ.AND P0, PT, R0, RZ, PT ;  /* 0x000000ff0000720b */ /* 0x000fda0003f1e000 */
[----:B------:R-:W-:Y:S01]  /*1ae0*/  @!P0 MOV R6, 0x7fffffff ;  /* 0x7fffffff00068802 */ /* 0x000fe20000000f00 */
[----:B------:R-:W-:Y:S06]  /*1af0*/  @!P0 BRA `(.L_x_61) ;  /* 0x0000000000348947 */ /* 0x000fec0003800000 */
[----:B------:R-:W-:-:S13]  /*1b00*/  FSETP.GTU.FTZ.AND P0, PT, |R0|, +INF , PT ;  /* 0x7f8000000000780b */ /* 0x000fda0003f1c200 */
[----:B------:R-:W-:Y:S01]  /*1b10*/  @P0 FADD.FTZ R6, R0, 1 ;  /* 0x3f80000000060421 */ /* 0x000fe20000010000 */
[----:B------:R-:W-:Y:S06]  /*1b20*/  @P0 BRA `(.L_x_61) ;  /* 0x0000000000280947 */ /* 0x000fec0003800000 */
[----:B------:R-:W-:-:S13]  /*1b30*/  FSETP.NEU.FTZ.AND P0, PT, |R0|, +INF , PT ;  /* 0x7f8000000000780b */ /* 0x000fda0003f1d200 */
[----:B------:R-:W-:-:S04]  /*1b40*/  @P0 FFMA R7, R0, 1.84467440737095516160e+19, RZ ;  /* 0x5f80000000070823 */ /* 0x000fc800000000ff */
[----:B------:R-:W0:Y:S02]  /*1b50*/  @P0 MUFU.RSQ R6, R7 ;  /* 0x0000000700060308 */ /* 0x000e240000001400 */
[----:B0-----:R-:W-:Y:S01]  /*1b60*/  @P0 FMUL.FTZ R8, R7, R6 ;  /* 0x0000000607080220 */ /* 0x001fe20000410000 */
[----:B------:R-:W-:Y:S01]  /*1b70*/  @P0 FMUL.FTZ R10, R6, 0.5 ;  /* 0x3f000000060a0820 */ /* 0x000fe20000410000 */
[----:B------:R-:W-:Y:S02]  /*1b80*/  @!P0 MOV R6, R0 ;  /* 0x0000000000068202 */ /* 0x000fe40000000f00 */
[----:B------:R-:W-:-:S04]  /*1b90*/  @P0 FADD.FTZ R9, -R8, -RZ ;  /* 0x800000ff08090221 */ /* 0x000fc80000010100 */
[----:B------:R-:W-:-:S04]  /*1ba0*/  @P0 FFMA R9, R8, R9, R7 ;  /* 0x0000000908090223 */ /* 0x000fc80000000007 */
[----:B------:R-:W-:-:S04]  /*1bb0*/  @P0 FFMA R9, R9, R10, R8 ;  /* 0x0000000a09090223 */ /* 0x000fc80000000008 */
[----:B------:R-:W-:-:S07]  /*1bc0*/  @P0 FMUL.FTZ R6, R9, 2.3283064365386962891e-10 ;  /* 0x2f80000009060820 */ /* 0x000fce0000410000 */
.L_x_61:
[----:B------:R-:W-:Y:S01]  /*1bd0*/  HFMA2 R7, -RZ, RZ, 0, 0 ;  /* 0x00000000ff077431 */ /* 0x000fe200000001ff */
[----:B------:R-:W-:Y:S01]  /*1be0*/  MOV R20, R6 ;  /* 0x0000000600147202 */ /* 0x000fe20000000f00 */
[----:B------:R-:W-:-:S04]  /*1bf0*/  IMAD.MOV.U32 R6, RZ, RZ, R11 ;  /* 0x000000ffff067224 */ /* 0x000fc800078e000b */
[----:B------:R-:W-:Y:S05]  /*1c00*/  RET.REL.NODEC R6 `(_Z6updateP6float2S0_) ;  /* 0xffffffe006fc7950 */ /* 0x000fea0003c3ffff */
        .weak           $__internal_2_$__cuda_sm3x_div_rn_noftz_f32_slowpath
        .type           $__internal_2_$__cuda_sm3x_div_rn_noftz_f32_slowpath,@function
        .size           $__internal_2_$__cuda_sm3x_div_rn_noftz_f32_slowpath,(.L_x_76 - $__internal_2_$__cuda_sm3x_div_rn_noftz_f32_slowpath)
$__internal_2_$__cuda_sm3x_div_rn_noftz_f32_slowpath:
[----:B------:R-:W-:Y:S01]  /*1c10*/  SHF.R.U32.HI R7, RZ, 0x17, R18 ;  /* 0x00000017ff077819 */ /* 0x000fe20000011612 */
[----:B------:R-:W-:Y:S01]  /*1c20*/  BSSY.RECONVERGENT B0, `(.L_x_62) ;  /* 0x0000062000007945 */ /* 0x000fe20003800200 */
[----:B------:R-:W-:Y:S02]  /*1c30*/  SHF.R.U32.HI R10, RZ, 0x17, R19 ;  /* 0x00000017ff0a7819 */ /* 0x000fe40000011613 */
[----:B------:R-:W-:Y:S02]  /*1c40*/  LOP3.LUT R7, R7, 0xff, RZ, 0xc0, !PT ;  /* 0x000000ff07077812 */ /* 0x000fe400078ec0ff */
[----:B------:R-:W-:Y:S02]  /*1c50*/  LOP3.LUT R10, R10, 0xff, RZ, 0xc0, !PT ;  /* 0x000000ff0a0a7812 */ /* 0x000fe400078ec0ff */
[----:B------:R-:W-:Y:S02]  /*1c60*/  IADD3 R9, PT, PT, R7, -0x1, RZ ;  /* 0xffffffff07097810 */ /* 0x000fe40007ffe0ff */
[----:B------:R-:W-:-:S02]  /*1c70*/  IADD3 R0, PT, PT, R10, -0x1, RZ ;  /* 0xffffffff0a007810 */ /* 0x000fc40007ffe0ff */
[----:B------:R-:W-:-:S04]  /*1c80*/  ISETP.GT.U32.AND P0, PT, R9, 0xfd, PT ;  /* 0x000000fd0900780c */ /* 0x000fc80003f04070 */
[----:B------:R-:W-:-:S13]  /*1c90*/  ISETP.GT.U32.OR P0, PT, R0, 0xfd, P0 ;  /* 0x000000fd0000780c */ /* 0x000fda0000704470 */
[----:B------:R-:W-:Y:S01]  /*1ca0*/  @!P0 MOV R8, RZ ;  /* 0x000000ff00088202 */ /* 0x000fe20000000f00 */
[----:B------:R-:W-:Y:S06]  /*1cb0*/  @!P0 BRA `(.L_x_63) ;  /* 0x00000000005c8947 */ /* 0x000fec0003800000 */
[----:B------:R-:W-:Y:S02]  /*1cc0*/  FSETP.GTU.FTZ.AND P0, PT, |R19|, +INF , PT ;  /* 0x7f8000001300780b */ /* 0x000fe40003f1c200 */
[----:B------:R-:W-:-:S04]  /*1cd0*/  FSETP.GTU.FTZ.AND P1, PT, |R18|, +INF , PT ;  /* 0x7f8000001200780b */ /* 0x000fc80003f3c200 */
[----:B------:R-:W-:-:S13]  /*1ce0*/  PLOP3.LUT P0, PT, P0, P1, PT, 0xf8, 0x8f ;  /* 0x00000000008f781c */ /* 0x000fda0000703f70 */
[----:B------:R-:W-:Y:S05]  /*1cf0*/  @P0 BRA `(.L_x_64) ;  /* 0x00000004004c0947 */ /* 0x000fea0003800000 */
[----:B------:R-:W-:-:S13]  /*1d00*/  LOP3.LUT P0, RZ, R18, 0x7fffffff, R19, 0xc8, !PT ;  /* 0x7fffffff12ff7812 */ /* 0x000fda000780c813 */
[----:B------:R-:W-:Y:S05]  /*1d10*/  @!P0 BRA `(.L_x_65) ;  /* 0x00000004003c8947 */ /* 0x000fea0003800000 */
[C---:B------:R-:W-:Y:S02]  /*1d20*/  FSETP.NEU.FTZ.AND P2, PT, |R19|.reuse, +INF , PT ;  /* 0x7f8000001300780b */ /* 0x040fe40003f5d200 */
[----:B------:R-:W-:Y:S02]  /*1d30*/  FSETP.NEU.FTZ.AND P1, PT, |R18|, +INF , PT ;  /* 0x7f8000001200780b */ /* 0x000fe40003f3d200 */
[----:B------:R-:W-:-:S11]  /*1d40*/  FSETP.NEU.FTZ.AND P0, PT, |R19|, +INF , PT ;  /* 0x7f8000001300780b */ /* 0x000fd60003f1d200 */
[----:B------:R-:W-:Y:S05]  /*1d50*/  @!P1 BRA !P2, `(.L_x_65) ;  /* 0x00000004002c9947 */ /* 0x000fea0005000000 */
[----:B------:R-:W-:-:S04]  /*1d60*/  LOP3.LUT P2, RZ, R19, 0x7fffffff, RZ, 0xc0, !PT ;  /* 0x7fffffff13ff7812 */ /* 0x000fc8000784c0ff */
[----:B------:R-:W-:-:S13]  /*1d70*/  PLOP3.LUT P1, PT, P1, P2, PT, 0x2f, 0xf2 ;  /* 0x0000000000f2781c */ /* 0x000fda0000f24577 */
[----:B------:R-:W-:Y:S05]  /*1d80*/  @P1 BRA `(.L_x_66) ;  /* 0x0000000400181947 */ /* 0x000fea0003800000 */
[----:B------:R-:W-:-:S04]  /*1d90*/  LOP3.LUT P1, RZ, R18, 0x7fffffff, RZ, 0xc0, !PT ;  /* 0x7fffffff12ff7812 */ /* 0x000fc8000782c0ff */
[----:B------:R-:W-:-:S13]  /*1da0*/  PLOP3.LUT P0, PT, P0, P1, PT, 0x2f, 0xf2 ;  /* 0x0000000000f2781c */ /* 0x000fda0000702577 */
[----:B------:R-:W-:Y:S05]  /*1db0*/  @P0 BRA `(.L_x_67) ;  /* 0x0000000400000947 */ /* 0x000fea0003800000 */
[----:B------:R-:W-:Y:S02]  /*1dc0*/  ISETP.GE.AND P0, PT, R0, RZ, PT ;  /* 0x000000ff0000720c */ /* 0x000fe40003f06270 */
[----:B------:R-:W-:-:S11]  /*1dd0*/  ISETP.GE.AND P1, PT, R9, RZ, PT ;  /* 0x000000ff0900720c */ /* 0x000fd60003f26270 */
[----:B------:R-:W-:Y:S01]  /*1de0*/  @P0 MOV R8, RZ ;  /* 0x000000ff00080202 */ /* 0x000fe20000000f00 */
[----:B------:R-:W-:Y:S02]  /*1df0*/  @!P0 IMAD.MOV.U32 R8, RZ, RZ, -0x40 ;  /* 0xffffffc0ff088424 */ /* 0x000fe400078e00ff */
[----:B------:R-:W-:Y:S01]  /*1e00*/  @!P0 FFMA R19, R19, 1.84467440737095516160e+19, RZ ;  /* 0x5f80000013138823 */ /* 0x000fe200000000ff */
[----:B------:R-:W-:Y:S02]  /*1e10*/  @!P1 FFMA R18, R18, 1.84467440737095516160e+19, RZ ;  /* 0x5f80000012129823 */ /* 0x000fe400000000ff */
[----:B------:R-:W-:-:S07]  /*1e20*/  @!P1 IADD3 R8, PT, PT, R8, 0x40, RZ ;  /* 0x0000004008089810 */ /* 0x000fce0007ffe0ff */
.L_x_63:
[----:B------:R-:W-:Y:S01]  /*1e30*/  LEA R9, R7, 0xc0800000, 0x17 ;  /* 0xc080000007097811 */ /* 0x000fe200078eb8ff */
[----:B------:R-:W-:Y:S01]  /*1e40*/  BSSY.RECONVERGENT B1, `(.L_x_68) ;  /* 0x0000036000017945 */ /* 0x000fe20003800200 */
[----:B------:R-:W-:Y:S02]  /*1e50*/  IADD3 R10, PT, PT, R10, -0x7f, RZ ;  /* 0xffffff810a0a7810 */ /* 0x000fe40007ffe0ff */
[----:B------:R-:W-:-:S03]  /*1e60*/  IADD3 R24, PT, PT, -R9, R18, RZ ;  /* 0x0000001209187210 */ /* 0x000fc60007ffe1ff */
[----:B------:R-:W-:Y:S01]  /*1e70*/  IMAD R0, R10, -0x800000, R19 ;  /* 0xff8000000a007824 */ /* 0x000fe200078e0213 */
[----:B------:R-:W0:Y:S01]  /*1e80*/  MUFU.RCP R18, R24 ;  /* 0x0000001800127308 */ /* 0x000e220000001000 */
[----:B------:R-:W-:-:S04]  /*1e90*/  FADD.FTZ R9, -R24, -RZ ;  /* 0x800000ff18097221 */ /* 0x000fc80000010100 */
[----:B0-----:R-:W-:-:S04]  /*1ea0*/  FFMA R11, R18, R9, 1 ;  /* 0x3f800000120b7423 */ /* 0x001fc80000000009 */
[----:B------:R-:W-:-:S04]  /*1eb0*/  FFMA R11, R18, R11, R18 ;  /* 0x0000000b120b7223 */ /* 0x000fc80000000012 */
[----:B------:R-:W-:-:S04]  /*1ec0*/  FFMA R18, R0, R11, RZ ;  /* 0x0000000b00127223 */ /* 0x000fc800000000ff */
[----:B------:R-:W-:-:S04]  /*1ed0*/  FFMA R19, R9, R18, R0 ;  /* 0x0000001209137223 */ /* 0x000fc80000000000 */
[----:B------:R-:W-:Y:S01]  /*1ee0*/  FFMA R18, R11, R19, R18 ;  /* 0x000000130b127223 */ /* 0x000fe20000000012 */
[----:B------:R-:W-:-:S03]  /*1ef0*/  IADD3 R19, PT, PT, R10, 0x7f, -R7 ;  /* 0x0000007f0a137810 */ /* 0x000fc60007ffe807 */
[----:B------:R-:W-:Y:S01]  /*1f00*/  FFMA R9, R9, R18, R0 ;  /* 0x0000001209097223 */ /* 0x000fe20000000000 */
[----:B------:R-:W-:-:S03]  /*1f10*/  IADD3 R19, PT, PT, R19, R8, RZ ;  /* 0x0000000813137210 */ /* 0x000fc60007ffe0ff */
[----:B------:R-:W-:-:S05]  /*1f20*/  FFMA R0, R11, R9, R18 ;  /* 0x000000090b007223 */ /* 0x000fca0000000012 */
[----:B------:R-:W-:-:S04]  /*1f30*/  SHF.R.U32.HI R7, RZ, 0x17, R0 ;  /* 0x00000017ff077819 */ /* 0x000fc80000011600 */
[----:B------:R-:W-:-:S04]  /*1f40*/  LOP3.LUT R8, R7, 0xff, RZ, 0xc0, !PT ;  /* 0x000000ff07087812 */ /* 0x000fc800078ec0ff */
[----:B------:R-:W-:-:S05]  /*1f50*/  IADD3 R7, PT, PT, R8, R19, RZ ;  /* 0x0000001308077210 */ /* 0x000fca0007ffe0ff */
[----:B------:R-:W-:-:S05]  /*1f60*/  VIADD R8, R7, 0xffffffff ;  /* 0xffffffff07087836 */ /* 0x000fca0000000000 */
[----:B------:R-:W-:-:S13]  /*1f70*/  ISETP.GE.U32.AND P0, PT, R8, 0xfe, PT ;  /* 0x000000fe0800780c */ /* 0x000fda0003f06070 */
[----:B------:R-:W-:Y:S05]  /*1f80*/  @!P0 BRA `(.L_x_69) ;  /* 0x0000000000808947 */ /* 0x000fea0003800000 */
[----:B------:R-:W-:-:S13]  /*1f90*/  ISETP.GT.AND P0, PT, R7, 0xfe, PT ;  /* 0x000000fe0700780c */ /* 0x000fda0003f04270 */
[----:B------:R-:W-:Y:S05]  /*1fa0*/  @P0 BRA `(.L_x_70) ;  /* 0x00000000006c0947 */ /* 0x000fea0003800000 */
[----:B------:R-:W-:-:S13]  /*1fb0*/  ISETP.GE.AND P0, PT, R7, 0x1, PT ;  /* 0x000000010700780c */ /* 0x000fda0003f06270 */
[----:B------:R-:W-:Y:S05]  /*1fc0*/  @P0 BRA `(.L_x_71) ;  /* 0x0000000000740947 */ /* 0x000fea0003800000 */
[----:B------:R-:W-:Y:S02]  /*1fd0*/  ISETP.GE.AND P0, PT, R7, -0x18, PT ;  /* 0xffffffe80700780c */ /* 0x000fe40003f06270 */
[----:B------:R-:W-:-:S11]  /*1fe0*/  LOP3.LUT R0, R0, 0x80000000, RZ, 0xc0, !PT ;  /* 0x8000000000007812 */ /* 0x000fd600078ec0ff */
[----:B------:R-:W-:Y:S05]  /*1ff0*/  @!P0 BRA `(.L_x_71) ;  /* 0x0000000000688947 */ /* 0x000fea0003800000 */
[CCC-:B------:R-:W-:Y:S01]  /*2000*/  FFMA.RZ R8, R11.reuse, R9.reuse, R18.reuse ;  /* 0x000000090b087223 */ /* 0x1c0fe2000000c012 */
[CCC-:B------:R-:W-:Y:S01]  /*2010*/  FFMA.RP R10, R11.reuse, R9.reuse, R18.reuse ;  /* 0x000000090b0a7223 */ /* 0x1c0fe20000008012 */
[----:B------:R-:W-:Y:S01]  /*2020*/  FFMA.RM R11, R11, R9, R18 ;  /* 0x000000090b0b7223 */ /* 0x000fe20000004012 */
[C---:B------:R-:W-:Y:S02]  /*2030*/  IADD3 R9, PT, PT, R7.reuse, 0x20, RZ ;  /* 0x0000002007097810 */ /* 0x040fe40007ffe0ff */
[----:B------:R-:W-:Y:S02]  /*2040*/  LOP3.LUT R8, R8, 0x7fffff, RZ, 0xc0, !PT ;  /* 0x007fffff08087812 */ /* 0x000fe400078ec0ff */
[C---:B------:R-:W-:Y:S02]  /*2050*/  ISETP.NE.AND P2, PT, R7.reuse, RZ, PT ;  /* 0x000000ff0700720c */ /* 0x040fe40003f45270 */
[----:B------:R-:W-:Y:S02]  /*2060*/  LOP3.LUT R8, R8, 0x800000, RZ, 0xfc, !PT ;  /* 0x0080000008087812 */ /* 0x000fe400078efcff */
[----:B------:R-:W-:-:S02]  /*2070*/  ISETP.NE.AND P1, PT, R7, RZ, PT ;  /* 0x000000ff0700720c */ /* 0x000fc40003f25270 */
[----:B------:R-:W-:Y:S02]  /*2080*/  IADD3 R7, PT, PT, -R7, RZ, RZ ;  /* 0x000000ff07077210 */ /* 0x000fe40007ffe1ff */
[----:B------:R-:W-:Y:S02]  /*2090*/  SHF.L.U32 R9, R8, R9, RZ ;  /* 0x0000000908097219 */ /* 0x000fe400000006ff */
[----:B------:R-:W-:Y:S02]  /*20a0*/  FSETP.NEU.FTZ.AND P0, PT, R10, R11, PT ;  /* 0x0000000b0a00720b */ /* 0x000fe40003f1d000 */
[----:B------:R-:W-:Y:S02]  /*20b0*/  SEL R7, R7, RZ, P2 ;  /* 0x000000ff07077207 */ /* 0x000fe40001000000 */
[----:B------:R-:W-:Y:S02]  /*20c0*/  ISETP.NE.AND P1, PT, R9, RZ, P1 ;  /* 0x000000ff0900720c */ /* 0x000fe40000f25270 */
[----:B------:R-:W-:-:S02]  /*20d0*/  SHF.R.U32.HI R10, RZ, R7, R8 ;  /* 0x00000007ff0a7219 */ /* 0x000fc40000011608 */
[----:B------:R-:W-:Y:S02]  /*20e0*/  PLOP3.LUT P0, PT, P0, P1, PT, 0xf8, 0x8f ;  /* 0x00000000008f781c */ /* 0x000fe40000703f70 */
[----:B------:R-:W-:Y:S02]  /*20f0*/  SHF.R.U32.HI R8, RZ, 0x1, R10 ;  /* 0x00000001ff087819 */ /* 0x000fe4000001160a */
[----:B------:R-:W-:-:S04]  /*2100*/  SEL R7, RZ, 0x1, !P0 ;  /* 0x00000001ff077807 */ /* 0x000fc80004000000 */
[----:B------:R-:W-:-:S04]  /*2110*/  LOP3.LUT R7, R7, 0x1, R8, 0xf8, !PT ;  /* 0x0000000107077812 */ /* 0x000fc800078ef808 */
[----:B------:R-:W-:-:S04]  /*2120*/  LOP3.LUT R7, R7, R10, RZ, 0xc0, !PT ;  /* 0x0000000a07077212 */ /* 0x000fc800078ec0ff */
[----:B------:R-:W-:-:S04]  /*2130*/  IADD3 R7, PT, PT, R8, R7, RZ ;  /* 0x0000000708077210 */ /* 0x000fc80007ffe0ff */
[----:B------:R-:W-:Y:S01]  /*2140*/  LOP3.LUT R0, R7, R0, RZ, 0xfc, !PT ;  /* 0x0000000007007212 */ /* 0x000fe200078efcff */
[----:B------:R-:W-:Y:S06]  /*2150*/  BRA `(.L_x_71) ;  /* 0x0000000000107947 */ /* 0x000fec0003800000 */
.L_x_70:
[----:B------:R-:W-:-:S04]  /*2160*/  LOP3.LUT R0, R0, 0x80000000, RZ, 0xc0, !PT ;  /* 0x8000000000007812 */ /* 0x000fc800078ec0ff */
[----:B------:R-:W-:Y:S01]  /*2170*/  LOP3.LUT R0, R0, 0x7f800000, RZ, 0xfc, !PT ;  /* 0x7f80000000007812 */ /* 0x000fe200078efcff */
[----:B------:R-:W-:Y:S06]  /*2180*/  BRA `(.L_x_71) ;  /* 0x0000000000047947 */ /* 0x000fec0003800000 */
.L_x_69:
[----:B------:R-:W-:-:S07]  /*2190*/  LEA R0, R19, R0, 0x17 ;  /* 0x0000000013007211 */ /* 0x000fce00078eb8ff */
.L_x_71:
[----:B------:R-:W-:Y:S05]  /*21a0*/  BSYNC.RECONVERGENT B1 ;  /* 0x0000000000017941 */ /* 0x000fea0003800200 */
.L_x_68:
[----:B------:R-:W-:Y:S05]  /*21b0*/  BRA `(.L_x_72) ;  /* 0x0000000000207947 */ /* 0x000fea0003800000 */
.L_x_67:
[----:B------:R-:W-:-:S04]  /*21c0*/  LOP3.LUT R0, R18, 0x80000000, R19, 0x48, !PT ;  /* 0x8000000012007812 */ /* 0x000fc800078e4813 */
[----:B------:R-:W-:Y:S01]  /*21d0*/  LOP3.LUT R0, R0, 0x7f800000, RZ, 0xfc, !PT ;  /* 0x7f80000000007812 */ /* 0x000fe200078efcff */
[----:B------:R-:W-:Y:S06]  /*21e0*/  BRA `(.L_x_72) ;  /* 0x0000000000147947 */ /* 0x000fec0003800000 */
.L_x_66:
[----:B------:R-:W-:Y:S01]  /*21f0*/  LOP3.LUT R0, R18, 0x80000000, R19, 0x48, !PT ;  /* 0x8000000012007812 */ /* 0x000fe200078e4813 */
[----:B------:R-:W-:Y:S06]  /*2200*/  BRA `(.L_x_72) ;  /* 0x00000000000c7947 */ /* 0x000fec0003800000 */
.L_x_65:
[----:B------:R-:W0:Y:S01]  /*2210*/  MUFU.RSQ R0, -QNAN ;  /* 0xffc0000000007908 */ /* 0x000e220000001400 */
[----:B------:R-:W-:Y:S05]  /*2220*/  BRA `(.L_x_72) ;  /* 0x0000000000047947 */ /* 0x000fea0003800000 */
.L_x_64:
[----:B------:R-:W-:-:S07]  /*2230*/  FADD.FTZ R0, R19, R18 ;  /* 0x0000001213007221 */ /* 0x000fce0000010000 */
.L_x_72:
[----:B------:R-:W-:Y:S05]  /*2240*/  BSYNC.RECONVERGENT B0 ;  /* 0x0000000000007941 */ /* 0x000fea0003800200 */
.L_x_62:
[----:B------:R-:W-:-:S04]  /*2250*/  HFMA2 R7, -RZ, RZ, 0, 0 ;  /* 0x00000000ff077431 */ /* 0x000fc800000001ff */
[----:B0-----:R-:W-:Y:S05]  /*2260*/  RET.REL.NODEC R6 `(_Z6updateP6float2S0_) ;  /* 0xffffffdc06647950 */ /* 0x001fea0003c3ffff */
.L_x_73:
[----:B------:R-:W-:-:S00]  /*2270*/  BRA `(.L_x_73) ;  /* 0xfffffffc00fc7947 */ /* 0x000fc0000383ffff */
[----:B------:R-:W-:-:S00]  /*2280*/  NOP ;  /* 0x0000000000007918 */ /* 0x000fc00000000000 */
[----:B------:R-:W-:-:S00]  /*2290*/  NOP ;  /* 0x0000000000007918 */ /* 0x000fc00000000000 */
[----:B------:R-:W-:-:S00]  /*22a0*/  NOP ;  /* 0x0000000000007918 */ /* 0x000fc00000000000 */
[----:B------:R-:W-:-:S00]  /*22b0*/  NOP ;  /* 0x0000000000007918 */ /* 0x000fc00000000000 */
[----:B------:R-:W-:-:S00]  /*22c0*/  NOP ;  /* 0x0000000000007918 */ /* 0x000fc00000000000 */
[----:B------:R-:W-:-:S00]  /*22d0*/  NOP ;  /* 0x0000000000007918 */ /* 0x000fc00000000000 */
[----:B------:R-:W-:-:S00]  /*22e0*/  NOP ;  /* 0x0000000000007918 */ /* 0x000fc00000000000 */
[----:B------:R-:W-:-:S00]  /*22f0*/  NOP ;  /* 0x0000000000007918 */ /* 0x000fc00000000000 */
.L_x_76:


//--------------------- .nv.shared.reserved.0     --------------------------
	.section	.nv.shared.reserved.0,"aw",@nobits
	.weak		__nv_reservedSMEM_offset_0_alias
	.size		__nv_reservedSMEM_offset_0_alias, 0, 64
	.other		__nv_reservedSMEM_offset_0_alias,@"STO_CUDA_RESERVED_SHARED STV_DEFAULT"
__nv_reservedSMEM_offset_0_alias:
	.zero		0
	.zero		64


//--------------------- .nv.constant0._Z6updateP6float2S0_ --------------------------
	.section	.nv.constant0._Z6updateP6float2S0_,"a",@progbits
	.sectionflags	@""
	.align	4
.nv.constant0._Z6updateP6float2S0_:
	.zero		912


//--------------------- SYMBOLS --------------------------

	.type		.nv.reservedSmem.offset0,@object
	.size		.nv.reservedSmem.offset0,0x4
